	.headerflags	@"EF_CUDA_TEXMODE_UNIFIED EF_CUDA_64BIT_ADDRESS EF_CUDA_ACCELERATORS EF_CUDA_SM90 EF_CUDA_VIRTUAL_SM(EF_CUDA_SM90)"
	.elftype	@"ET_EXEC"


//--------------------- .nv.info                  --------------------------
	.section	.nv.info,"",@"SHT_CUDA_INFO"
	.align	4


	//----- nvinfo : EIATTR_REGCOUNT
	.align		4
        /*0000*/ 	.byte	0x04, 0x2f
        /*0002*/ 	.short	(.L_1 - .L_0)
	.align		4
.L_0:
        /*0004*/ 	.word	index@(triton_poi_fused__safe_softmax_7)
        /*0008*/ 	.word	0x00000014


	//----- nvinfo : EIATTR_MIN_STACK_SIZE
	.align		4
.L_1:
        /*000c*/ 	.byte	0x04, 0x12
        /*000e*/ 	.short	(.L_3 - .L_2)
	.align		4
.L_2:
        /*0010*/ 	.word	index@(triton_poi_fused__safe_softmax_7)
        /*0014*/ 	.word	0x00000000


	//----- nvinfo : EIATTR_FRAME_SIZE
	.align		4
.L_3:
        /*0018*/ 	.byte	0x04, 0x11
        /*001a*/ 	.short	(.L_5 - .L_4)
	.align		4
.L_4:
        /*001c*/ 	.word	index@(triton_poi_fused__safe_softmax_7)
        /*0020*/ 	.word	0x00000000


	//----- nvinfo : EIATTR_MIN_STACK_SIZE
	.align		4
.L_5:
        /*0024*/ 	.byte	0x04, 0x12
        /*0026*/ 	.short	(.L_7 - .L_6)
	.align		4
.L_6:
        /*0028*/ 	.word	index@(triton_poi_fused__safe_softmax_7)
        /*002c*/ 	.word	0x00000000
.L_7:


//--------------------- .nv.info.triton_poi_fused__safe_softmax_7 --------------------------
	.section	.nv.info.triton_poi_fused__safe_softmax_7,"",@"SHT_CUDA_INFO"
	.sectionflags	@""
	.align	4


	//----- nvinfo : EIATTR_CUDA_API_VERSION
	.align		4
        /*0000*/ 	.byte	0x04, 0x37
        /*0002*/ 	.short	(.L_9 - .L_8)
.L_8:
        /*0004*/ 	.word	0x0000007c


	//----- nvinfo : EIATTR_KPARAM_INFO
	.align		4
.L_9:
        /*0008*/ 	.byte	0x04, 0x17
        /*000a*/ 	.short	(.L_11 - .L_10)
.L_10:
        /*000c*/ 	.word	0x00000000
        /*0010*/ 	.short	0x0003
        /*0012*/ 	.short	0x0018
        /*0014*/ 	.byte	0x00, 0xf0, 0x11, 0x00


	//----- nvinfo : EIATTR_KPARAM_INFO
	.align		4
.L_11:
        /*0018*/ 	.byte	0x04, 0x17
        /*001a*/ 	.short	(.L_13 - .L_12)
.L_12:
        /*001c*/ 	.word	0x00000000
        /*0020*/ 	.short	0x0002
        /*0022*/ 	.short	0x0010
        /*0024*/ 	.byte	0x00, 0xf4, 0x21, 0x00


	//----- nvinfo : EIATTR_KPARAM_INFO
	.align		4
.L_13:
        /*0028*/ 	.byte	0x04, 0x17
        /*002a*/ 	.short	(.L_15 - .L_14)
.L_14:
        /*002c*/ 	.word	0x00000000
        /*0030*/ 	.short	0x0001
        /*0032*/ 	.short	0x0008
        /*0034*/ 	.byte	0x00, 0xf4, 0x21, 0x00


	//----- nvinfo : EIATTR_KPARAM_INFO
	.align		4
.L_15:
        /*0038*/ 	.byte	0x04, 0x17
        /*003a*/ 	.short	(.L_17 - .L_16)
.L_16:
        /*003c*/ 	.word	0x00000000
        /*0040*/ 	.short	0x0000
        /*0042*/ 	.short	0x0000
        /*0044*/ 	.byte	0x00, 0xf4, 0x21, 0x00


	//----- nvinfo : EIATTR_SPARSE_MMA_MASK
	.align		4
.L_17:
        /*0048*/ 	.byte	0x03, 0x50
        /*004a*/ 	.short	0x0000


	//----- nvinfo : EIATTR_MAXREG_COUNT
	.align		4
        /*004c*/ 	.byte	0x03, 0x1b
        /*004e*/ 	.short	0x00ff


	//----- nvinfo : EIATTR_EXIT_INSTR_OFFSETS
	.align		4
        /*0050*/ 	.byte	0x04, 0x1c
        /*0052*/ 	.short	(.L_19 - .L_18)


	//   ....[0]....
.L_18:
        /*0054*/ 	.word	0x00000390


	//   ....[1]....
        /*0058*/ 	.word	0x000003b0


	//----- nvinfo : EIATTR_REQNTID
	.align		4
.L_19:
        /*005c*/ 	.byte	0x04, 0x10
        /*005e*/ 	.short	(.L_21 - .L_20)
.L_20:
        /*0060*/ 	.word	0x00000080
        /*0064*/ 	.word	0x00000001
        /*0068*/ 	.word	0x00000001


	//----- nvinfo : EIATTR_CBANK_PARAM_SIZE
	.align		4
.L_21:
        /*006c*/ 	.byte	0x03, 0x19
        /*006e*/ 	.short	0x001c


	//----- nvinfo : EIATTR_PARAM_CBANK
	.align		4
        /*0070*/ 	.byte	0x04, 0x0a
        /*0072*/ 	.short	(.L_23 - .L_22)
	.align		4
.L_22:
        /*0074*/ 	.word	index@(.nv.constant0.triton_poi_fused__safe_softmax_7)
        /*0078*/ 	.short	0x0210
        /*007a*/ 	.short	0x001c


	//----- nvinfo : EIATTR_SW_WAR
	.align		4
.L_23:
        /*007c*/ 	.byte	0x04, 0x36
        /*007e*/ 	.short	(.L_25 - .L_24)
.L_24:
        /*0080*/ 	.word	0x00000008
.L_25:


//--------------------- .nv.callgraph             --------------------------
	.section	.nv.callgraph,"",@"SHT_CUDA_CALLGRAPH"
	.align	4
	.sectionentsize	8
	.align		4
        /*0000*/ 	.word	0x00000000
	.align		4
        /*0004*/ 	.word	0xffffffff
	.align		4
        /*0008*/ 	.word	0x00000000
	.align		4
        /*000c*/ 	.word	0xfffffffe
	.align		4
        /*0010*/ 	.word	0x00000000
	.align		4
        /*0014*/ 	.word	0xfffffffd
	.align		4
        /*0018*/ 	.word	0x00000000
	.align		4
        /*001c*/ 	.word	0xfffffffc


//--------------------- .text.triton_poi_fused__safe_softmax_7 --------------------------
	.section	.text.triton_poi_fused__safe_softmax_7,"ax",@progbits
	.align	128
        .global         triton_poi_fused__safe_softmax_7
        .type           triton_poi_fused__safe_softmax_7,@function
        .size           triton_poi_fused__safe_softmax_7,(.L_x_1 - triton_poi_fused__safe_softmax_7)
        .other          triton_poi_fused__safe_softmax_7,@"STO_CUDA_ENTRY STV_DEFAULT"
triton_poi_fused__safe_softmax_7:
.text.triton_poi_fused__safe_softmax_7:
[----:B------:R-:W0:Y:S01]  /*0000*/  LDC R1, c[0x0][0x28] ;  /* 0x00000a00ff017b82 */ /* 0x000e220000000800 */
[----:B------:R-:W1:Y:S07]  /*0010*/  S2R R5, SR_TID.X ;  /* 0x0000000000057919 */ /* 0x000e6e0000002100 */
[----:B------:R-:W2:Y:S01]  /*0020*/  LDC.64 R2, c[0x0][0x218] ;  /* 0x00008600ff027b82 */ /* 0x000ea20000000a00 */
[----:B------:R-:W-:Y:S01]  /*0030*/  CS2R R12, SRZ ;  /* 0x00000000000c7805 */ /* 0x000fe2000001ff00 */
[----:B------:R-:W-:Y:S01]  /*0040*/  ULDC.64 UR4, c[0x0][0x208] ;  /* 0x0000820000047ab9 */ /* 0x000fe20000000a00 */
[----:B------:R-:W3:Y:S01]  /*0050*/  S2R R0, SR_CTAID.X ;  /* 0x0000000000007919 */ /* 0x000ee20000002500 */
[----:B------:R-:W-:-:S04]  /*0060*/  CS2R R14, SRZ ;  /* 0x00000000000e7805 */ /* 0x000fc8000001ff00 */
[----:B------:R-:W4:Y:S01]  /*0070*/  LDC.64 R6, c[0x0][0x210] ;  /* 0x00008400ff067b82 */ /* 0x000f220000000a00 */
[----:B-1----:R-:W-:Y:S02]  /*0080*/  LOP3.LUT R5, R5, 0x7f, RZ, 0xc0, !PT ;  /* 0x0000007f05057812 */ /* 0x002fe400078ec0ff */
[----:B---3--:R-:W-:-:S03]  /*0090*/  SHF.R.S32.HI R4, RZ, 0x18, R0 ;  /* 0x00000018ff047819 */ /* 0x008fc60000011400 */
[----:B------:R-:W-:Y:S01]  /*00a0*/  IMAD R5, R0, 0x80, R5 ;  /* 0x0000008000057824 */ /* 0x000fe200078e0205 */
[----:B------:R-:W-:-:S04]  /*00b0*/  SGXT R0, R4, 0x1 ;  /* 0x000000010400781a */ /* 0x000fc80000000200 */
[----:B------:R-:W-:Y:S02]  /*00c0*/  ISETP.GE.AND P0, PT, R5, 0x100, PT ;  /* 0x000001000500780c */ /* 0x000fe40003f06270 */
[----:B------:R-:W-:-:S04]  /*00d0*/  LEA.HI R0, R0, R5, RZ, 0x2 ;  /* 0x0000000500007211 */ /* 0x000fc800078f10ff */
[----:B------:R-:W-:-:S05]  /*00e0*/  LOP3.LUT R11, R0, 0xfffffffc, RZ, 0xc0, !PT ;  /* 0xfffffffc000b7812 */ /* 0x000fca00078ec0ff */
[----:B--2---:R-:W-:-:S05]  /*00f0*/  IMAD.WIDE R8, R11, 0x4, R2 ;  /* 0x000000040b087825 */ /* 0x004fca00078e0202 */
[----:B------:R-:W2:Y:S04]  /*0100*/  @!P0 LDG.E.EL R12, desc[UR4][R8.64] ;  /* 0x00000004080c8981 */ /* 0x000ea8000c2e1900 */
[----:B------:R-:W2:Y:S04]  /*0110*/  @!P0 LDG.E.EL R13, desc[UR4][R8.64+0x4] ;  /* 0x00000404080d8981 */ /* 0x000ea8000c2e1900 */
[----:B------:R-:W3:Y:S04]  /*0120*/  @!P0 LDG.E.EL R14, desc[UR4][R8.64+0x8] ;  /* 0x00000804080e8981 */ /* 0x000ee8000c2e1900 */
[----:B------:R1:W5:Y:S01]  /*0130*/  @!P0 LDG.E.EL R15, desc[UR4][R8.64+0xc] ;  /* 0x00000c04080f8981 */ /* 0x000362000c2e1900 */
[----:B------:R-:W-:-:S02]  /*0140*/  IMAD.MOV.U32 R0, RZ, RZ, RZ ;  /* 0x000000ffff007224 */ /* 0x000fc400078e00ff */
[----:B------:R-:W-:Y:S02]  /*0150*/  IMAD.MOV.U32 R4, RZ, RZ, RZ ;  /* 0x000000ffff047224 */ /* 0x000fe400078e00ff */
[----:B----4-:R-:W-:Y:S01]  /*0160*/  IMAD.WIDE R6, R11, 0x4, R6 ;  /* 0x000000040b067825 */ /* 0x010fe200078e0206 */
[----:B------:R-:W-:-:S04]  /*0170*/  CS2R R10, SRZ ;  /* 0x00000000000a7805 */ /* 0x000fc8000001ff00 */
[----:B------:R-:W4:Y:S04]  /*0180*/  @!P0 LDG.E.EL R0, desc[UR4][R6.64] ;  /* 0x0000000406008981 */ /* 0x000f28000c2e1900 */
[----:B------:R-:W4:Y:S01]  /*0190*/  @!P0 LDG.E.EL R4, desc[UR4][R6.64+0x4] ;  /* 0x0000040406048981 */ /* 0x000f22000c2e1900 */
[----:B------:R-:W-:Y:S02]  /*01a0*/  IMAD.MOV.U32 R17, RZ, RZ, RZ ;  /* 0x000000ffff117224 */ /* 0x000fe400078e00ff */
[C---:B-1----:R-:W-:Y:S01]  /*01b0*/  IMAD.WIDE R8, R5.reuse, 0x4, R2 ;  /* 0x0000000405087825 */ /* 0x042fe200078e0202 */
[----:B------:R-:W4:Y:S01]  /*01c0*/  @!P0 LDG.E.EL R10, desc[UR4][R6.64+0x8] ;  /* 0x00000804060a8981 */ /* 0x000f22000c2e1900 */
[----:B------:R-:W1:Y:S03]  /*01d0*/  LDC.64 R2, c[0x0][0x220] ;  /* 0x00008800ff027b82 */ /* 0x000e660000000a00 */
[----:B------:R1:W4:Y:S04]  /*01e0*/  @!P0 LDG.E.EL R11, desc[UR4][R6.64+0xc] ;  /* 0x00000c04060b8981 */ /* 0x000328000c2e1900 */
[----:B------:R-:W4:Y:S01]  /*01f0*/  @!P0 LDG.E R17, desc[UR4][R8.64] ;  /* 0x0000000408118981 */ /* 0x000f22000c1e1900 */
[----:B01----:R-:W-:-:S04]  /*0200*/  IMAD.WIDE R2, R5, 0x4, R2 ;  /* 0x0000000405027825 */ /* 0x003fc800078e0202 */
[----:B--2---:R-:W-:-:S04]  /*0210*/  FADD R13, R13, R12 ;  /* 0x0000000c0d0d7221 */ /* 0x004fc80000000000 */
[----:B---3--:R-:W-:-:S04]  /*0220*/  FADD R14, R13, R14 ;  /* 0x0000000e0d0e7221 */ /* 0x008fc80000000000 */
[----:B-----5:R-:W-:-:S05]  /*0230*/  FADD R14, R14, R15 ;  /* 0x0000000f0e0e7221 */ /* 0x020fca0000000000 */
[C---:B------:R-:W-:Y:S02]  /*0240*/  FSETP.GT.AND P2, PT, |R14|.reuse, 8.50705917302346158658e+37, PT ;  /* 0x7e8000000e00780b */ /* 0x040fe40003f44200 */
[----:B------:R-:W-:Y:S02]  /*0250*/  FSETP.GEU.AND P1, PT, |R14|, 1.175494350822287508e-38, PT ;  /* 0x008000000e00780b */ /* 0x000fe40003f2e200 */
[----:B----4-:R-:W-:Y:S02]  /*0260*/  FSETP.NEU.AND P3, PT, R0, -INF , PT ;  /* 0xff8000000000780b */ /* 0x010fe40003f6d000 */
[----:B------:R-:W-:Y:S02]  /*0270*/  FSETP.NEU.AND P4, PT, R4, -INF , PT ;  /* 0xff8000000400780b */ /* 0x000fe40003f8d000 */
[----:B------:R-:W-:-:S05]  /*0280*/  SEL R0, RZ, 0x1, !P3 ;  /* 0x00000001ff007807 */ /* 0x000fca0005800000 */
[----:B------:R-:W-:Y:S01]  /*0290*/  @P2 FMUL R14, R14, 0.25 ;  /* 0x3e8000000e0e2820 */ /* 0x000fe20000400000 */
[----:B------:R-:W-:Y:S02]  /*02a0*/  SEL R7, RZ, 0x1fffe, !P4 ;  /* 0x0001fffeff077807 */ /* 0x000fe40006000000 */
[----:B------:R-:W-:Y:S01]  /*02b0*/  FSETP.NEU.AND P3, PT, R10, -INF , PT ;  /* 0xff8000000a00780b */ /* 0x000fe20003f6d000 */
[----:B------:R-:W-:Y:S01]  /*02c0*/  @!P1 FMUL R14, R14, 16777216 ;  /* 0x4b8000000e0e9820 */ /* 0x000fe20000400000 */
[----:B------:R-:W-:Y:S01]  /*02d0*/  FSETP.NEU.AND P4, PT, R11, -INF , PT ;  /* 0xff8000000b00780b */ /* 0x000fe20003f8d000 */
[----:B------:R-:W-:Y:S01]  /*02e0*/  IMAD.IADD R4, R0, 0x1, R7 ;  /* 0x0000000100047824 */ /* 0x000fe200078e0207 */
[----:B------:R-:W-:Y:S01]  /*02f0*/  SEL R0, RZ, 0x4, !P3 ;  /* 0x00000004ff007807 */ /* 0x000fe20005800000 */
[----:B------:R-:W-:Y:S01]  /*0300*/  @P2 FMUL R17, R17, 0.25 ;  /* 0x3e80000011112820 */ /* 0x000fe20000400000 */
[----:B------:R-:W-:Y:S01]  /*0310*/  SEL R7, RZ, 0x7fff8, !P4 ;  /* 0x0007fff8ff077807 */ /* 0x000fe20006000000 */
[----:B------:R-:W0:Y:S01]  /*0320*/  MUFU.RCP R14, R14 ;  /* 0x0000000e000e7308 */ /* 0x000e220000001000 */
[----:B------:R-:W-:Y:S01]  /*0330*/  LOP3.LUT R4, R4, 0x3, RZ, 0xc0, !PT ;  /* 0x0000000304047812 */ /* 0x000fe200078ec0ff */
[----:B------:R-:W-:-:S03]  /*0340*/  @!P1 FMUL R17, R17, 16777216 ;  /* 0x4b80000011119820 */ /* 0x000fc60000400000 */
[----:B------:R-:W-:-:S04]  /*0350*/  IADD3 R0, R4, R7, R0 ;  /* 0x0000000704007210 */ /* 0x000fc80007ffe000 */
[----:B------:R-:W-:Y:S01]  /*0360*/  LOP3.LUT P1, RZ, R0, 0xf, RZ, 0xc0, !PT ;  /* 0x0000000f00ff7812 */ /* 0x000fe2000782c0ff */
[----:B0-----:R-:W-:-:S05]  /*0370*/  FMUL R4, R14, R17 ;  /* 0x000000110e047220 */ /* 0x001fca0000400000 */
[----:B------:R-:W-:Y:S01]  /*0380*/  SEL R5, R4, RZ, P1 ;  /* 0x000000ff04057207 */ /* 0x000fe20000800000 */
[----:B------:R-:W-:Y:S06]  /*0390*/  @P0 EXIT ;  /* 0x000000000000094d */ /* 0x000fec0003800000 */
[----:B------:R-:W-:Y:S01]  /*03a0*/  STG.E desc[UR4][R2.64], R5 ;  /* 0x0000000502007986 */ /* 0x000fe2000c101904 */
[----:B------:R-:W-:Y:S05]  /*03b0*/  EXIT ;  /* 0x000000000000794d */ /* 0x000fea0003800000 */
.L_x_0:
[----:B------:R-:W-:-:S00]  /*03c0*/  BRA `(.L_x_0) ;  /* 0xfffffffc00fc7947 */ /* 0x000fc0000383ffff */
[----:B------:R-:W-:-:S00]  /*03d0*/  NOP ;  /* 0x0000000000007918 */ /* 0x000fc00000000000 */
        /* <DEDUP_REMOVED lines=10> */
.L_x_1:


//--------------------- .nv.constant0.triton_poi_fused__safe_softmax_7 --------------------------
	.section	.nv.constant0.triton_poi_fused__safe_softmax_7,"a",@progbits
	.sectionflags	@""
	.align	4
.nv.constant0.triton_poi_fused__safe_softmax_7:
	.zero		556
